	.headerflags	@"EF_CUDA_TEXMODE_UNIFIED EF_CUDA_64BIT_ADDRESS EF_CUDA_ACCELERATORS EF_CUDA_SM90 EF_CUDA_VIRTUAL_SM(EF_CUDA_SM90)"
	.elftype	@"ET_EXEC"


//--------------------- .nv.info                  --------------------------
	.section	.nv.info,"",@"SHT_CUDA_INFO"
	.align	4


	//----- nvinfo : EIATTR_REGCOUNT
	.align		4
        /*0000*/ 	.byte	0x04, 0x2f
        /*0002*/ 	.short	(.L_1 - .L_0)
	.align		4
.L_0:
        /*0004*/ 	.word	index@(triton_poi_fused_cat_16)
        /*0008*/ 	.word	0x00000015


	//----- nvinfo : EIATTR_MIN_STACK_SIZE
	.align		4
.L_1:
        /*000c*/ 	.byte	0x04, 0x12
        /*000e*/ 	.short	(.L_3 - .L_2)
	.align		4
.L_2:
        /*0010*/ 	.word	index@(triton_poi_fused_cat_16)
        /*0014*/ 	.word	0x00000000


	//----- nvinfo : EIATTR_FRAME_SIZE
	.align		4
.L_3:
        /*0018*/ 	.byte	0x04, 0x11
        /*001a*/ 	.short	(.L_5 - .L_4)
	.align		4
.L_4:
        /*001c*/ 	.word	index@(triton_poi_fused_cat_16)
        /*0020*/ 	.word	0x00000000


	//----- nvinfo : EIATTR_MIN_STACK_SIZE
	.align		4
.L_5:
        /*0024*/ 	.byte	0x04, 0x12
        /*0026*/ 	.short	(.L_7 - .L_6)
	.align		4
.L_6:
        /*0028*/ 	.word	index@(triton_poi_fused_cat_16)
        /*002c*/ 	.word	0x00000000
.L_7:


//--------------------- .nv.info.triton_poi_fused_cat_16 --------------------------
	.section	.nv.info.triton_poi_fused_cat_16,"",@"SHT_CUDA_INFO"
	.sectionflags	@""
	.align	4


	//----- nvinfo : EIATTR_CUDA_API_VERSION
	.align		4
        /*0000*/ 	.byte	0x04, 0x37
        /*0002*/ 	.short	(.L_9 - .L_8)
.L_8:
        /*0004*/ 	.word	0x0000007c


	//----- nvinfo : EIATTR_KPARAM_INFO
	.align		4
.L_9:
        /*0008*/ 	.byte	0x04, 0x17
        /*000a*/ 	.short	(.L_11 - .L_10)
.L_10:
        /*000c*/ 	.word	0x00000000
        /*0010*/ 	.short	0x0003
        /*0012*/ 	.short	0x0018
        /*0014*/ 	.byte	0x00, 0xf0, 0x11, 0x00


	//----- nvinfo : EIATTR_KPARAM_INFO
	.align		4
.L_11:
        /*0018*/ 	.byte	0x04, 0x17
        /*001a*/ 	.short	(.L_13 - .L_12)
.L_12:
        /*001c*/ 	.word	0x00000000
        /*0020*/ 	.short	0x0002
        /*0022*/ 	.short	0x0010
        /*0024*/ 	.byte	0x00, 0xf4, 0x21, 0x00


	//----- nvinfo : EIATTR_KPARAM_INFO
	.align		4
.L_13:
        /*0028*/ 	.byte	0x04, 0x17
        /*002a*/ 	.short	(.L_15 - .L_14)
.L_14:
        /*002c*/ 	.word	0x00000000
        /*0030*/ 	.short	0x0001
        /*0032*/ 	.short	0x0008
        /*0034*/ 	.byte	0x00, 0xf4, 0x21, 0x00


	//----- nvinfo : EIATTR_KPARAM_INFO
	.align		4
.L_15:
        /*0038*/ 	.byte	0x04, 0x17
        /*003a*/ 	.short	(.L_17 - .L_16)
.L_16:
        /*003c*/ 	.word	0x00000000
        /*0040*/ 	.short	0x0000
        /*0042*/ 	.short	0x0000
        /*0044*/ 	.byte	0x00, 0xf4, 0x21, 0x00


	//----- nvinfo : EIATTR_SPARSE_MMA_MASK
	.align		4
.L_17:
        /*0048*/ 	.byte	0x03, 0x50
        /*004a*/ 	.short	0x0000


	//----- nvinfo : EIATTR_MAXREG_COUNT
	.align		4
        /*004c*/ 	.byte	0x03, 0x1b
        /*004e*/ 	.short	0x00ff


	//----- nvinfo : EIATTR_EXIT_INSTR_OFFSETS
	.align		4
        /*0050*/ 	.byte	0x04, 0x1c
        /*0052*/ 	.short	(.L_19 - .L_18)


	//   ....[0]....
.L_18:
        /*0054*/ 	.word	0x000006e0


	//----- nvinfo : EIATTR_REQNTID
	.align		4
.L_19:
        /*0058*/ 	.byte	0x04, 0x10
        /*005a*/ 	.short	(.L_21 - .L_20)
.L_20:
        /*005c*/ 	.word	0x00000080
        /*0060*/ 	.word	0x00000001
        /*0064*/ 	.word	0x00000001


	//----- nvinfo : EIATTR_CBANK_PARAM_SIZE
	.align		4
.L_21:
        /*0068*/ 	.byte	0x03, 0x19
        /*006a*/ 	.short	0x001c


	//----- nvinfo : EIATTR_PARAM_CBANK
	.align		4
        /*006c*/ 	.byte	0x04, 0x0a
        /*006e*/ 	.short	(.L_23 - .L_22)
	.align		4
.L_22:
        /*0070*/ 	.word	index@(.nv.constant0.triton_poi_fused_cat_16)
        /*0074*/ 	.short	0x0210
        /*0076*/ 	.short	0x001c


	//----- nvinfo : EIATTR_SW_WAR
	.align		4
.L_23:
        /*0078*/ 	.byte	0x04, 0x36
        /*007a*/ 	.short	(.L_25 - .L_24)
.L_24:
        /*007c*/ 	.word	0x00000008
.L_25:


//--------------------- .nv.callgraph             --------------------------
	.section	.nv.callgraph,"",@"SHT_CUDA_CALLGRAPH"
	.align	4
	.sectionentsize	8
	.align		4
        /*0000*/ 	.word	0x00000000
	.align		4
        /*0004*/ 	.word	0xffffffff
	.align		4
        /*0008*/ 	.word	0x00000000
	.align		4
        /*000c*/ 	.word	0xfffffffe
	.align		4
        /*0010*/ 	.word	0x00000000
	.align		4
        /*0014*/ 	.word	0xfffffffd
	.align		4
        /*0018*/ 	.word	0x00000000
	.align		4
        /*001c*/ 	.word	0xfffffffc


//--------------------- .text.triton_poi_fused_cat_16 --------------------------
	.section	.text.triton_poi_fused_cat_16,"ax",@progbits
	.align	128
        .global         triton_poi_fused_cat_16
        .type           triton_poi_fused_cat_16,@function
        .size           triton_poi_fused_cat_16,(.L_x_1 - triton_poi_fused_cat_16)
        .other          triton_poi_fused_cat_16,@"STO_CUDA_ENTRY STV_DEFAULT"
triton_poi_fused_cat_16:
.text.triton_poi_fused_cat_16:
[----:B------:R-:W-:Y:S01]  /*0000*/  LDC R1, c[0x0][0x28] ;  /* 0x00000a00ff017b82 */ /* 0x000fe20000000800 */
[----:B------:R-:W1:Y:S01]  /*0010*/  S2R R0, SR_TID.X ;  /* 0x0000000000007919 */ /* 0x000e620000002100 */
[----:B------:R-:W-:Y:S01]  /*0020*/  ULDC.64 UR4, c[0x0][0x218] ;  /* 0x0000860000047ab9 */ /* 0x000fe20000000a00 */
[----:B------:R-:W-:Y:S01]  /*0030*/  ULDC.64 UR6, c[0x0][0x210] ;  /* 0x0000840000067ab9 */ /* 0x000fe20000000a00 */
[----:B------:R-:W2:Y:S01]  /*0040*/  S2R R3, SR_CTAID.X ;  /* 0x0000000000037919 */ /* 0x000ea20000002500 */
[----:B-1----:R-:W-:-:S05]  /*0050*/  IMAD.SHL.U32 R0, R0, 0x2, RZ ;  /* 0x0000000200007824 */ /* 0x002fca00078e00ff */
[----:B------:R-:W-:-:S05]  /*0060*/  LOP3.LUT R0, R0, 0xfe, RZ, 0xc0, !PT ;  /* 0x000000fe00007812 */ /* 0x000fca00078ec0ff */
[----:B--2---:R-:W-:-:S04]  /*0070*/  IMAD R0, R3, 0x100, R0 ;  /* 0x0000010003007824 */ /* 0x004fc800078e0200 */
[----:B------:R-:W-:-:S05]  /*0080*/  IMAD.HI R8, R0, 0x2aaaaaab, RZ ;  /* 0x2aaaaaab00087827 */ /* 0x000fca00078e02ff */
[----:B------:R-:W-:-:S04]  /*0090*/  SHF.R.U32.HI R9, RZ, 0x1f, R8 ;  /* 0x0000001fff097819 */ /* 0x000fc80000011608 */
[----:B------:R-:W-:-:S05]  /*00a0*/  LEA.HI.SX32 R11, R8, R9, 0x1f ;  /* 0x00000009080b7211 */ /* 0x000fca00078ffaff */
[C---:B------:R-:W-:Y:S02]  /*00b0*/  IMAD R4, R11.reuse, -0xc, R0 ;  /* 0xfffffff40b047824 */ /* 0x040fe400078e0200 */
[----:B------:R-:W-:-:S03]  /*00c0*/  IMAD.SHL.U32 R3, R11, 0x4, RZ ;  /* 0x000000040b037824 */ /* 0x000fc600078e00ff */
[----:B------:R-:W-:Y:S02]  /*00d0*/  SHF.R.S32.HI R2, RZ, 0x1f, R4 ;  /* 0x0000001fff027819 */ /* 0x000fe40000011404 */
[----:B------:R-:W-:Y:S02]  /*00e0*/  IADD3 R5, P0, R4, R3, RZ ;  /* 0x0000000304057210 */ /* 0x000fe40007f1e0ff */
[----:B------:R-:W-:Y:S02]  /*00f0*/  ISETP.GT.AND P1, PT, R4, 0x7, PT ;  /* 0x000000070400780c */ /* 0x000fe40003f24270 */
[----:B------:R-:W-:Y:S02]  /*0100*/  LEA.HI.X.SX32 R10, R3, R2, 0x1, P0 ;  /* 0x00000002030a7211 */ /* 0x000fe400000f0eff */
[----:B------:R-:W-:Y:S02]  /*0110*/  CS2R R2, SRZ ;  /* 0x0000000000027805 */ /* 0x000fe4000001ff00 */
[----:B------:R-:W-:-:S04]  /*0120*/  LEA R6, P0, R5, UR4, 0x2 ;  /* 0x0000000405067c11 */ /* 0x000fc8000f8010ff */
[----:B------:R-:W-:Y:S01]  /*0130*/  LEA.HI.X R7, R5, UR5, R10, 0x2, P0 ;  /* 0x0000000505077c11 */ /* 0x000fe200080f140a */
[----:B------:R-:W-:-:S04]  /*0140*/  ULDC.64 UR4, c[0x0][0x208] ;  /* 0x0000820000047ab9 */ /* 0x000fc80000000a00 */
[----:B------:R1:W2:Y:S01]  /*0150*/  @P1 LDG.E.EL.64 R2, desc[UR4][R6.64+-0x20] ;  /* 0xffffe00406021981 */ /* 0x0002a2000c2e1b00 */
[----:B------:R-:W-:Y:S01]  /*0160*/  VIADD R5, R0, 0x1 ;  /* 0x0000000100057836 */ /* 0x000fe20000000000 */
[----:B------:R-:W-:Y:S02]  /*0170*/  SHF.R.S32.HI R12, RZ, 0x1f, R11 ;  /* 0x0000001fff0c7819 */ /* 0x000fe4000001140b */
[----:B------:R-:W-:Y:S01]  /*0180*/  LEA.HI R8, R8, R9, RZ, 0x17 ;  /* 0x0000000908087211 */ /* 0x000fe200078fb8ff */
[----:B------:R-:W-:Y:S01]  /*0190*/  IMAD.HI R10, R5, 0x2aaaaaab, RZ ;  /* 0x2aaaaaab050a7827 */ /* 0x000fe200078e02ff */
[----:B------:R-:W-:Y:S02]  /*01a0*/  LEA.HI R12, R12, R11, RZ, 0x8 ;  /* 0x0000000b0c0c7211 */ /* 0x000fe400078f40ff */
[----:B------:R-:W-:Y:S01]  /*01b0*/  LEA R9, R4, 0xfffff800, 0x8 ;  /* 0xfffff80004097811 */ /* 0x000fe200078e40ff */
[----:B------:R-:W-:Y:S01]  /*01c0*/  IMAD.SHL.U32 R8, R8, 0x800, RZ ;  /* 0x0000080008087824 */ /* 0x000fe200078e00ff */
[----:B------:R-:W-:Y:S01]  /*01d0*/  SHF.R.U32.HI R13, RZ, 0x1, R10 ;  /* 0x00000001ff0d7819 */ /* 0x000fe2000001160a */
[----:B-1----:R-:W1:Y:S01]  /*01e0*/  LDC.64 R6, c[0x0][0x210] ;  /* 0x00008400ff067b82 */ /* 0x002e620000000a00 */
[----:B------:R-:W-:-:S02]  /*01f0*/  LOP3.LUT R12, R12, 0xffffff00, RZ, 0xc0, !PT ;  /* 0xffffff000c0c7812 */ /* 0x000fc400078ec0ff */
[----:B------:R-:W-:Y:S02]  /*0200*/  LEA.HI R10, R10, R13, RZ, 0x1 ;  /* 0x0000000d0a0a7211 */ /* 0x000fe400078f08ff */
[----:B------:R-:W-:Y:S01]  /*0210*/  SHF.R.S32.HI R13, RZ, 0x1f, R8 ;  /* 0x0000001fff0d7819 */ /* 0x000fe20000011408 */
[----:B------:R-:W-:Y:S01]  /*0220*/  IMAD.IADD R11, R11, 0x1, -R12 ;  /* 0x000000010b0b7824 */ /* 0x000fe200078e0a0c */
[----:B------:R-:W-:Y:S01]  /*0230*/  LOP3.LUT R16, R4, 0xfffffffc, RZ, 0xc0, !PT ;  /* 0xfffffffc04107812 */ /* 0x000fe200078ec0ff */
[----:B------:R-:W-:Y:S02]  /*0240*/  IMAD R10, R10, -0xc, R5 ;  /* 0xfffffff40a0a7824 */ /* 0x000fe400078e0205 */
[----:B------:R-:W-:Y:S01]  /*0250*/  VIADD R5, R11, 0x400 ;  /* 0x000004000b057836 */ /* 0x000fe20000000000 */
[--C-:B------:R-:W-:Y:S01]  /*0260*/  IADD3 R18, P0, P3, R9, R11, R8.reuse ;  /* 0x0000000b09127210 */ /* 0x100fe20007b1e008 */
[----:B------:R-:W-:Y:S01]  /*0270*/  IMAD R14, R10, 0x100, R8 ;  /* 0x000001000a0e7824 */ /* 0x000fe200078e0208 */
[----:B------:R-:W-:-:S02]  /*0280*/  SHF.R.S32.HI R10, RZ, 0x1f, R9 ;  /* 0x0000001fff0a7819 */ /* 0x000fc40000011409 */
[----:B------:R-:W-:Y:S01]  /*0290*/  SHF.R.S32.HI R9, RZ, 0x1f, R11 ;  /* 0x0000001fff097819 */ /* 0x000fe2000001140b */
[C-C-:B------:R-:W-:Y:S01]  /*02a0*/  IMAD.IADD R17, R11.reuse, 0x1, R14.reuse ;  /* 0x000000010b117824 */ /* 0x140fe200078e020e */
[----:B------:R-:W-:Y:S02]  /*02b0*/  SHF.R.S32.HI R12, RZ, 0x1f, R14 ;  /* 0x0000001fff0c7819 */ /* 0x000fe4000001140e */
[----:B------:R-:W-:Y:S02]  /*02c0*/  IADD3 R15, P4, R14, R5, RZ ;  /* 0x000000050e0f7210 */ /* 0x000fe40007f9e0ff */
[----:B------:R-:W-:Y:S02]  /*02d0*/  ISETP.NE.AND P2, PT, R16, 0x4, PT ;  /* 0x000000041000780c */ /* 0x000fe40003f45270 */
[----:B------:R-:W-:Y:S01]  /*02e0*/  IADD3.X R13, R10, R9, R13, P0, P3 ;  /* 0x000000090a0d7210 */ /* 0x000fe200007e640d */
[----:B------:R-:W-:Y:S01]  /*02f0*/  IMAD.IADD R9, R11, 0x1, R8 ;  /* 0x000000010b097824 */ /* 0x000fe200078e0208 */
[----:B------:R-:W-:Y:S01]  /*0300*/  LEA.HI.X.SX32 R16, R5, R12, 0x1, P4 ;  /* 0x0000000c05107211 */ /* 0x000fe200020f0eff */
[----:B------:R-:W-:Y:S01]  /*0310*/  IMAD.MOV.U32 R5, RZ, RZ, RZ ;  /* 0x000000ffff057224 */ /* 0x000fe200078e00ff */
[----:B------:R-:W-:Y:S01]  /*0320*/  LEA R10, P0, R18, UR6, 0x2 ;  /* 0x00000006120a7c11 */ /* 0x000fe2000f8010ff */
[----:B------:R-:W-:Y:S01]  /*0330*/  IMAD.MOV.U32 R8, RZ, RZ, RZ ;  /* 0x000000ffff087224 */ /* 0x000fe200078e00ff */
[----:B------:R-:W-:Y:S01]  /*0340*/  LEA R12, P3, R15, UR6, 0x2 ;  /* 0x000000060f0c7c11 */ /* 0x000fe2000f8610ff */
[----:B------:R-:W-:Y:S01]  /*0350*/  IMAD R9, R4, 0x100, R9 ;  /* 0x0000010004097824 */ /* 0x000fe200078e0209 */
[----:B------:R-:W-:-:S02]  /*0360*/  LEA.HI.X R11, R18, UR7, R13, 0x2, P0 ;  /* 0x00000007120b7c11 */ /* 0x000fc400080f140d */
[----:B------:R-:W-:Y:S02]  /*0370*/  LEA.HI.X R13, R15, UR7, R16, 0x2, P3 ;  /* 0x000000070f0d7c11 */ /* 0x000fe400098f1410 */
[----:B------:R-:W-:Y:S01]  /*0380*/  ISETP.GE.AND P0, PT, R4, 0x4, PT ;  /* 0x000000040400780c */ /* 0x000fe20003f06270 */
[----:B------:R2:W3:Y:S01]  /*0390*/  @P1 LDG.E.EL R5, desc[UR4][R10.64+0x1000] ;  /* 0x001000040a051981 */ /* 0x0004e2000c2e1900 */
[----:B-1----:R-:W-:-:S03]  /*03a0*/  IMAD.WIDE R16, R17, 0x4, R6 ;  /* 0x0000000411107825 */ /* 0x002fc600078e0206 */
[----:B------:R1:W4:Y:S01]  /*03b0*/  @P1 LDG.E.EL R8, desc[UR4][R12.64+-0x2000] ;  /* 0xffe000040c081981 */ /* 0x000322000c2e1900 */
[----:B------:R-:W-:Y:S01]  /*03c0*/  IMAD.WIDE R14, R9, 0x4, R6 ;  /* 0x00000004090e7825 */ /* 0x000fe200078e0206 */
[----:B------:R-:W-:-:S03]  /*03d0*/  CS2R R6, SRZ ;  /* 0x0000000000067805 */ /* 0x000fc6000001ff00 */
[----:B------:R-:W-:Y:S02]  /*03e0*/  IMAD.MOV.U32 R9, RZ, RZ, RZ ;  /* 0x000000ffff097224 */ /* 0x000fe400078e00ff */
[----:B------:R-:W-:Y:S01]  /*03f0*/  IMAD.MOV.U32 R4, RZ, RZ, RZ ;  /* 0x000000ffff047224 */ /* 0x000fe200078e00ff */
[----:B------:R-:W5:Y:S04]  /*0400*/  @!P2 LDG.E.EL R7, desc[UR4][R16.64] ;  /* 0x000000041007a981 */ /* 0x000f68000c2e1900 */
[----:B------:R-:W3:Y:S04]  /*0410*/  @!P2 LDG.E.EL R9, desc[UR4][R14.64] ;  /* 0x000000040e09a981 */ /* 0x000ee8000c2e1900 */
[----:B------:R1:W3:Y:S04]  /*0420*/  @!P0 LDG.E.EL R6, desc[UR4][R14.64] ;  /* 0x000000040e068981 */ /* 0x0002e8000c2e1900 */
[----:B------:R-:W3:Y:S01]  /*0430*/  @!P0 LDG.E.EL R4, desc[UR4][R16.64] ;  /* 0x0000000410048981 */ /* 0x000ee2000c2e1900 */
[----:B--2---:R-:W-:-:S02]  /*0440*/  SEL R10, R2, RZ, P1 ;  /* 0x000000ff020a7207 */ /* 0x004fc40000800000 */
[----:B------:R-:W-:-:S03]  /*0450*/  SEL R11, R3, RZ, P1 ;  /* 0x000000ff030b7207 */ /* 0x000fc60000800000 */
[----:B------:R-:W-:Y:S02]  /*0460*/  FADD R2, RZ, -R10 ;  /* 0x8000000aff027221 */ /* 0x000fe40000000000 */
[----:B------:R-:W-:Y:S02]  /*0470*/  FADD R3, RZ, -R11 ;  /* 0x8000000bff037221 */ /* 0x000fe40000000000 */
[----:B------:R-:W-:Y:S02]  /*0480*/  FMUL R2, R2, 1.4426950216293334961 ;  /* 0x3fb8aa3b02027820 */ /* 0x000fe40000400000 */
[----:B-1----:R-:W-:-:S03]  /*0490*/  FMUL R12, R3, 1.4426950216293334961 ;  /* 0x3fb8aa3b030c7820 */ /* 0x002fc60000400000 */
[----:B------:R-:W-:Y:S02]  /*04a0*/  FSETP.GEU.AND P3, PT, R2, -126, PT ;  /* 0xc2fc00000200780b */ /* 0x000fe40003f6e000 */
[----:B------:R-:W-:-:S11]  /*04b0*/  FSETP.GEU.AND P4, PT, R12, -126, PT ;  /* 0xc2fc00000c00780b */ /* 0x000fd60003f8e000 */
[----:B------:R-:W-:Y:S02]  /*04c0*/  @!P3 FMUL R2, R2, 0.5 ;  /* 0x3f0000000202b820 */ /* 0x000fe40000400000 */
[----:B------:R-:W-:Y:S02]  /*04d0*/  @!P4 FMUL R12, R12, 0.5 ;  /* 0x3f0000000c0cc820 */ /* 0x000fe40000400000 */
[----:B------:R-:W1:Y:S08]  /*04e0*/  MUFU.EX2 R3, R2 ;  /* 0x0000000200037308 */ /* 0x000e700000000800 */
[----:B------:R2:W2:Y:S01]  /*04f0*/  MUFU.EX2 R13, R12 ;  /* 0x0000000c000d7308 */ /* 0x0004a20000000800 */
[----:B-1----:R-:W-:-:S04]  /*0500*/  @!P3 FMUL R3, R3, R3 ;  /* 0x000000030303b220 */ /* 0x002fc80000400000 */
[----:B0-----:R-:W-:Y:S01]  /*0510*/  FADD R14, R3, 1 ;  /* 0x3f800000030e7421 */ /* 0x001fe20000000000 */
[----:B--2---:R-:W-:Y:S01]  /*0520*/  IMAD.MOV.U32 R12, RZ, RZ, 0x3e800000 ;  /* 0x3e800000ff0c7424 */ /* 0x004fe200078e00ff */
[----:B------:R-:W0:Y:S01]  /*0530*/  LDC.64 R2, c[0x0][0x220] ;  /* 0x00008800ff027b82 */ /* 0x000e220000000a00 */
[----:B------:R-:W-:-:S04]  /*0540*/  @!P4 FMUL R13, R13, R13 ;  /* 0x0000000d0d0dc220 */ /* 0x000fc80000400000 */
[----:B------:R-:W-:Y:S01]  /*0550*/  FADD R13, R13, 1 ;  /* 0x3f8000000d0d7421 */ /* 0x000fe20000000000 */
[----:B------:R-:W-:-:S04]  /*0560*/  FSETP.GT.AND P3, PT, R14, 8.50705917302346158658e+37, PT ;  /* 0x7e8000000e00780b */ /* 0x000fc80003f64000 */
[----:B------:R-:W-:-:S09]  /*0570*/  FSETP.GT.AND P4, PT, R13, 8.50705917302346158658e+37, PT ;  /* 0x7e8000000d00780b */ /* 0x000fd20003f84000 */
[----:B------:R-:W-:-:S04]  /*0580*/  @P3 FMUL R14, R14, 0.25 ;  /* 0x3e8000000e0e3820 */ /* 0x000fc80000400000 */
[----:B------:R-:W-:Y:S02]  /*0590*/  @P4 FMUL R13, R13, 0.25 ;  /* 0x3e8000000d0d4820 */ /* 0x000fe40000400000 */
[----:B------:R-:W1:Y:S08]  /*05a0*/  MUFU.RCP R14, R14 ;  /* 0x0000000e000e7308 */ /* 0x000e700000001000 */
[----:B------:R-:W2:Y:S01]  /*05b0*/  MUFU.RCP R13, R13 ;  /* 0x0000000d000d7308 */ /* 0x000ea20000001000 */
[----:B------:R-:W-:-:S02]  /*05c0*/  FSEL R15, R12, 1, P3 ;  /* 0x3f8000000c0f7808 */ /* 0x000fc40001800000 */
[----:B------:R-:W-:Y:S02]  /*05d0*/  FSEL R12, R12, 1, P4 ;  /* 0x3f8000000c0c7808 */ /* 0x000fe40002000000 */
[----:B---3--:R-:W-:Y:S02]  /*05e0*/  SEL R5, R5, RZ, P1 ;  /* 0x000000ff05057207 */ /* 0x008fe40000800000 */
[----:B----4-:R-:W-:Y:S01]  /*05f0*/  SEL R8, R8, RZ, P1 ;  /* 0x000000ff08087207 */ /* 0x010fe20000800000 */
[----:B-1----:R-:W-:Y:S01]  /*0600*/  FMUL R15, R14, R15 ;  /* 0x0000000f0e0f7220 */ /* 0x002fe20000400000 */
[----:B--2---:R-:W-:-:S03]  /*0610*/  FMUL R12, R13, R12 ;  /* 0x0000000c0d0c7220 */ /* 0x004fc60000400000 */
[----:B------:R-:W-:Y:S01]  /*0620*/  FFMA R15, R10, R15, R5 ;  /* 0x0000000f0a0f7223 */ /* 0x000fe20000000005 */
[----:B------:R-:W-:Y:S01]  /*0630*/  FFMA R12, R11, R12, R8 ;  /* 0x0000000c0b0c7223 */ /* 0x000fe20000000008 */
[----:B------:R-:W-:Y:S02]  /*0640*/  SEL R9, R9, RZ, !P2 ;  /* 0x000000ff09097207 */ /* 0x000fe40005000000 */
[----:B-----5:R-:W-:Y:S02]  /*0650*/  SEL R7, R7, RZ, !P2 ;  /* 0x000000ff07077207 */ /* 0x020fe40005000000 */
[----:B------:R-:W-:Y:S02]  /*0660*/  @P2 SEL R9, R15, RZ, P1 ;  /* 0x000000ff0f092207 */ /* 0x000fe40000800000 */
[----:B------:R-:W-:Y:S02]  /*0670*/  @P2 SEL R7, R12, RZ, P1 ;  /* 0x000000ff0c072207 */ /* 0x000fe40000800000 */
[----:B------:R-:W-:-:S02]  /*0680*/  SEL R6, R6, RZ, !P0 ;  /* 0x000000ff06067207 */ /* 0x000fc40004000000 */
[----:B------:R-:W-:Y:S01]  /*0690*/  SEL R4, R4, RZ, !P0 ;  /* 0x000000ff04047207 */ /* 0x000fe20004000000 */
[----:B0-----:R-:W-:Y:S01]  /*06a0*/  IMAD.WIDE R2, R0, 0x4, R2 ;  /* 0x0000000400027825 */ /* 0x001fe200078e0202 */
[----:B------:R-:W-:Y:S02]  /*06b0*/  SEL R6, R6, R9, !P0 ;  /* 0x0000000906067207 */ /* 0x000fe40004000000 */
[----:B------:R-:W-:-:S05]  /*06c0*/  SEL R7, R4, R7, !P0 ;  /* 0x0000000704077207 */ /* 0x000fca0004000000 */
[----:B------:R-:W-:Y:S01]  /*06d0*/  STG.E.64 desc[UR4][R2.64], R6 ;  /* 0x0000000602007986 */ /* 0x000fe2000c101b04 */
[----:B------:R-:W-:Y:S05]  /*06e0*/  EXIT ;  /* 0x000000000000794d */ /* 0x000fea0003800000 */
.L_x_0:
[----:B------:R-:W-:-:S00]  /*06f0*/  BRA `(.L_x_0) ;  /* 0xfffffffc00fc7947 */ /* 0x000fc0000383ffff */
[----:B------:R-:W-:-:S00]  /*0700*/  NOP ;  /* 0x0000000000007918 */ /* 0x000fc00000000000 */
[----:B------:R-:W-:-:S00]  /*0710*/  NOP ;  /* 0x0000000000007918 */ /* 0x000fc00000000000 */
[----:B------:R-:W-:-:S00]  /*0720*/  NOP ;  /* 0x0000000000007918 */ /* 0x000fc00000000000 */
[----:B------:R-:W-:-:S00]  /*0730*/  NOP ;  /* 0x0000000000007918 */ /* 0x000fc00000000000 */
[----:B------:R-:W-:-:S00]  /*0740*/  NOP ;  /* 0x0000000000007918 */ /* 0x000fc00000000000 */
[----:B------:R-:W-:-:S00]  /*0750*/  NOP ;  /* 0x0000000000007918 */ /* 0x000fc00000000000 */
[----:B------:R-:W-:-:S00]  /*0760*/  NOP ;  /* 0x0000000000007918 */ /* 0x000fc00000000000 */
[----:B------:R-:W-:-:S00]  /*0770*/  NOP ;  /* 0x0000000000007918 */ /* 0x000fc00000000000 */
.L_x_1:


//--------------------- .nv.constant0.triton_poi_fused_cat_16 --------------------------
	.section	.nv.constant0.triton_poi_fused_cat_16,"a",@progbits
	.sectionflags	@""
	.align	4
.nv.constant0.triton_poi_fused_cat_16:
	.zero		556
